//
// Generated by NVIDIA NVVM Compiler
//
// Compiler Build ID: CL-36424714
// Cuda compilation tools, release 13.0, V13.0.88
// Based on NVVM 20.0.0
//

.version 9.0
.target sm_100
.address_size 64

	// .globl	_Z6matmulPfS_S_i

.visible .entry _Z6matmulPfS_S_i(
	.param .u64 .ptr .align 1 _Z6matmulPfS_S_i_param_0,
	.param .u64 .ptr .align 1 _Z6matmulPfS_S_i_param_1,
	.param .u64 .ptr .align 1 _Z6matmulPfS_S_i_param_2,
	.param .u32 _Z6matmulPfS_S_i_param_3
)
{
	.reg .pred 	%p<10>;
	.reg .b32 	%r<65>;
	.reg .b32 	%f<56>;
	.reg .b64 	%rd<65>;

	ld.param.u64 	%rd11, [_Z6matmulPfS_S_i_param_0];
	ld.param.u64 	%rd12, [_Z6matmulPfS_S_i_param_1];
	ld.param.u64 	%rd13, [_Z6matmulPfS_S_i_param_2];
	ld.param.u32 	%r36, [_Z6matmulPfS_S_i_param_3];
	cvta.to.global.u64 	%rd1, %rd12;
	cvta.to.global.u64 	%rd2, %rd11;
	cvta.to.global.u64 	%rd14, %rd13;
	mov.u32 	%r37, %ctaid.x;
	mov.u32 	%r1, %tid.x;
	mul.lo.s32 	%r2, %r36, %r37;
	add.s32 	%r38, %r2, %r1;
	mul.wide.s32 	%rd15, %r38, 4;
	add.s64 	%rd3, %rd14, %rd15;
	mov.b32 	%r39, 0;
	st.global.u32 	[%rd3], %r39;
	setp.lt.s32 	%p1, %r36, 1;
	@%p1 bra 	$L__BB0_12;
	and.b32  	%r3, %r36, 7;
	setp.lt.u32 	%p2, %r36, 8;
	mov.b32 	%r63, 0;
	mov.f32 	%f53, 0f00000000;
	@%p2 bra 	$L__BB0_4;
	and.b32  	%r63, %r36, 2147483640;
	neg.s32 	%r61, %r63;
	add.s32 	%r60, %r1, %r36;
	shl.b32 	%r7, %r36, 3;
	shl.b32 	%r41, %r36, 1;
	add.s32 	%r59, %r1, %r41;
	mad.lo.s32 	%r58, %r36, 3, %r1;
	shl.b32 	%r42, %r36, 2;
	add.s32 	%r57, %r1, %r42;
	mad.lo.s32 	%r56, %r36, 5, %r1;
	mad.lo.s32 	%r55, %r36, 6, %r1;
	mad.lo.s32 	%r54, %r36, 7, %r1;
	mul.wide.u32 	%rd16, %r1, 4;
	add.s64 	%rd64, %rd1, %rd16;
	mul.wide.u32 	%rd5, %r7, 4;
	mul.wide.u32 	%rd17, %r2, 4;
	add.s64 	%rd18, %rd17, %rd2;
	add.s64 	%rd63, %rd18, 16;
	mov.f32 	%f53, 0f00000000;
$L__BB0_3:
	.pragma "nounroll";
	ld.global.f32 	%f10, [%rd63+-16];
	ld.global.f32 	%f11, [%rd64];
	fma.rn.f32 	%f12, %f10, %f11, %f53;
	st.global.f32 	[%rd3], %f12;
	ld.global.f32 	%f13, [%rd63+-12];
	mul.wide.u32 	%rd19, %r60, 4;
	add.s64 	%rd20, %rd1, %rd19;
	ld.global.f32 	%f14, [%rd20];
	fma.rn.f32 	%f15, %f13, %f14, %f12;
	st.global.f32 	[%rd3], %f15;
	ld.global.f32 	%f16, [%rd63+-8];
	mul.wide.u32 	%rd21, %r59, 4;
	add.s64 	%rd22, %rd1, %rd21;
	ld.global.f32 	%f17, [%rd22];
	fma.rn.f32 	%f18, %f16, %f17, %f15;
	st.global.f32 	[%rd3], %f18;
	ld.global.f32 	%f19, [%rd63+-4];
	mul.wide.u32 	%rd23, %r58, 4;
	add.s64 	%rd24, %rd1, %rd23;
	ld.global.f32 	%f20, [%rd24];
	fma.rn.f32 	%f21, %f19, %f20, %f18;
	st.global.f32 	[%rd3], %f21;
	ld.global.f32 	%f22, [%rd63];
	mul.wide.u32 	%rd25, %r57, 4;
	add.s64 	%rd26, %rd1, %rd25;
	ld.global.f32 	%f23, [%rd26];
	fma.rn.f32 	%f24, %f22, %f23, %f21;
	st.global.f32 	[%rd3], %f24;
	ld.global.f32 	%f25, [%rd63+4];
	mul.wide.u32 	%rd27, %r56, 4;
	add.s64 	%rd28, %rd1, %rd27;
	ld.global.f32 	%f26, [%rd28];
	fma.rn.f32 	%f27, %f25, %f26, %f24;
	st.global.f32 	[%rd3], %f27;
	ld.global.f32 	%f28, [%rd63+8];
	mul.wide.u32 	%rd29, %r55, 4;
	add.s64 	%rd30, %rd1, %rd29;
	ld.global.f32 	%f29, [%rd30];
	fma.rn.f32 	%f30, %f28, %f29, %f27;
	st.global.f32 	[%rd3], %f30;
	ld.global.f32 	%f31, [%rd63+12];
	mul.wide.u32 	%rd31, %r54, 4;
	add.s64 	%rd32, %rd1, %rd31;
	ld.global.f32 	%f32, [%rd32];
	fma.rn.f32 	%f53, %f31, %f32, %f30;
	st.global.f32 	[%rd3], %f53;
	add.s32 	%r61, %r61, 8;
	add.s32 	%r60, %r60, %r7;
	add.s32 	%r59, %r59, %r7;
	add.s32 	%r58, %r58, %r7;
	add.s32 	%r57, %r57, %r7;
	add.s32 	%r56, %r56, %r7;
	add.s32 	%r55, %r55, %r7;
	add.s32 	%r54, %r54, %r7;
	add.s64 	%rd64, %rd64, %rd5;
	add.s64 	%rd63, %rd63, 32;
	setp.ne.s32 	%p3, %r61, 0;
	@%p3 bra 	$L__BB0_3;
$L__BB0_4:
	setp.eq.s32 	%p4, %r3, 0;
	@%p4 bra 	$L__BB0_12;
	and.b32  	%r31, %r36, 3;
	setp.lt.u32 	%p5, %r3, 4;
	@%p5 bra 	$L__BB0_7;
	add.s32 	%r43, %r63, %r2;
	mul.wide.u32 	%rd33, %r43, 4;
	add.s64 	%rd34, %rd2, %rd33;
	ld.global.f32 	%f33, [%rd34];
	mad.lo.s32 	%r44, %r63, %r36, %r1;
	mul.wide.u32 	%rd35, %r44, 4;
	add.s64 	%rd36, %rd1, %rd35;
	ld.global.f32 	%f34, [%rd36];
	fma.rn.f32 	%f35, %f33, %f34, %f53;
	st.global.f32 	[%rd3], %f35;
	cvt.u64.u32 	%rd37, %r2;
	cvt.u64.u32 	%rd38, %r63;
	add.s64 	%rd39, %rd38, %rd37;
	shl.b64 	%rd40, %rd39, 2;
	add.s64 	%rd41, %rd2, %rd40;
	ld.global.f32 	%f36, [%rd41+4];
	add.s32 	%r45, %r44, %r36;
	mul.wide.u32 	%rd42, %r45, 4;
	add.s64 	%rd43, %rd1, %rd42;
	ld.global.f32 	%f37, [%rd43];
	fma.rn.f32 	%f38, %f36, %f37, %f35;
	st.global.f32 	[%rd3], %f38;
	ld.global.f32 	%f39, [%rd41+8];
	add.s32 	%r46, %r45, %r36;
	mul.wide.u32 	%rd44, %r46, 4;
	add.s64 	%rd45, %rd1, %rd44;
	ld.global.f32 	%f40, [%rd45];
	fma.rn.f32 	%f41, %f39, %f40, %f38;
	st.global.f32 	[%rd3], %f41;
	ld.global.f32 	%f42, [%rd41+12];
	add.s32 	%r47, %r46, %r36;
	mul.wide.u32 	%rd46, %r47, 4;
	add.s64 	%rd47, %rd1, %rd46;
	ld.global.f32 	%f43, [%rd47];
	fma.rn.f32 	%f53, %f42, %f43, %f41;
	st.global.f32 	[%rd3], %f53;
	add.s32 	%r63, %r63, 4;
$L__BB0_7:
	setp.eq.s32 	%p6, %r31, 0;
	@%p6 bra 	$L__BB0_12;
	setp.eq.s32 	%p7, %r31, 1;
	@%p7 bra 	$L__BB0_10;
	add.s32 	%r48, %r63, %r2;
	mul.wide.u32 	%rd48, %r48, 4;
	add.s64 	%rd49, %rd2, %rd48;
	ld.global.f32 	%f44, [%rd49];
	mad.lo.s32 	%r49, %r63, %r36, %r1;
	mul.wide.u32 	%rd50, %r49, 4;
	add.s64 	%rd51, %rd1, %rd50;
	ld.global.f32 	%f45, [%rd51];
	fma.rn.f32 	%f46, %f44, %f45, %f53;
	st.global.f32 	[%rd3], %f46;
	cvt.u64.u32 	%rd52, %r2;
	cvt.u64.u32 	%rd53, %r63;
	add.s64 	%rd54, %rd53, %rd52;
	shl.b64 	%rd55, %rd54, 2;
	add.s64 	%rd56, %rd2, %rd55;
	ld.global.f32 	%f47, [%rd56+4];
	add.s32 	%r50, %r49, %r36;
	mul.wide.u32 	%rd57, %r50, 4;
	add.s64 	%rd58, %rd1, %rd57;
	ld.global.f32 	%f48, [%rd58];
	fma.rn.f32 	%f53, %f47, %f48, %f46;
	st.global.f32 	[%rd3], %f53;
	add.s32 	%r63, %r63, 2;
$L__BB0_10:
	and.b32  	%r51, %r36, 1;
	setp.eq.b32 	%p8, %r51, 1;
	not.pred 	%p9, %p8;
	@%p9 bra 	$L__BB0_12;
	add.s32 	%r52, %r63, %r2;
	mul.wide.u32 	%rd59, %r52, 4;
	add.s64 	%rd60, %rd2, %rd59;
	ld.global.f32 	%f49, [%rd60];
	mad.lo.s32 	%r53, %r63, %r36, %r1;
	mul.wide.u32 	%rd61, %r53, 4;
	add.s64 	%rd62, %rd1, %rd61;
	ld.global.f32 	%f50, [%rd62];
	fma.rn.f32 	%f51, %f49, %f50, %f53;
	st.global.f32 	[%rd3], %f51;
$L__BB0_12:
	ret;

}


// ===== COMPILED SASS (sm_100) =====

	.target	sm_100

	.elftype	@"ET_EXEC"


//--------------------- .note.nv.tkinfo           --------------------------
	.section	.note.nv.tkinfo,"",@"SHT_NOTE"
	.sectionflags	@"SHF_NOTE_NV_TKINFO"
	.tkinfo
        /*0018*/ 	.word	0x00000002
        /*0030*/ 	.string	""
        /*0030*/ 	.string	"ptxas"
        /*0030*/ 	.string	"Cuda compilation tools, release 13.0, V13.0.88"
        /*0030*/ 	.string	"Build cuda_13.0.r13.0/compiler.36424714_0"
        /*0030*/ 	.string	"-arch sm_100 -m 64 "



//--------------------- .note.nv.cuinfo           --------------------------
	.section	.note.nv.cuinfo,"",@"SHT_NOTE"
	.sectionflags	@"SHF_NOTE_NV_CUINFO"
        /*0018*/ 	.short	0x0002
        /*001a*/ 	.short	0x0064
        /*001c*/ 	.short	0x0082
	.zero		2


//--------------------- .nv.info                  --------------------------
	.section	.nv.info,"",@"SHT_CUDA_INFO"
	.align	4


	//----- nvinfo : EIATTR_REGCOUNT
	.align		4
        /*0000*/ 	.byte	0x04, 0x2f
        /*0002*/ 	.short	(.L_1 - .L_0)
	.align		4
.L_0:
        /*0004*/ 	.word	index@(_Z6matmulPfS_S_i)
        /*0008*/ 	.word	0x00000020


	//----- nvinfo : EIATTR_FRAME_SIZE
	.align		4
.L_1:
        /*000c*/ 	.byte	0x04, 0x11
        /*000e*/ 	.short	(.L_3 - .L_2)
	.align		4
.L_2:
        /*0010*/ 	.word	index@(_Z6matmulPfS_S_i)
        /*0014*/ 	.word	0x00000000


	//----- nvinfo : EIATTR_MIN_STACK_SIZE
	.align		4
.L_3:
        /*0018*/ 	.byte	0x04, 0x12
        /*001a*/ 	.short	(.L_5 - .L_4)
	.align		4
.L_4:
        /*001c*/ 	.word	index@(_Z6matmulPfS_S_i)
        /*0020*/ 	.word	0x00000000
.L_5:


//--------------------- .nv.compat                --------------------------
	.section	.nv.compat,"",@"SHT_CUDA_COMPAT_INFO"
	.align	4
        /*0000*/ 	.byte	0x02, 0x09, 0x00, 0x00, 0x02, 0x02, 0x01, 0x00, 0x02, 0x05, 0x05, 0x00, 0x03, 0x07, 0x01, 0x01
        /*0010*/ 	.byte	0x02, 0x03, 0x00, 0x00, 0x02, 0x06, 0x01, 0x00, 0x04, 0x0b, 0x08, 0x00, 0x09, 0x00, 0x00, 0x00
        /*0020*/ 	.byte	0x00, 0x00, 0x00, 0x00


//--------------------- .nv.info._Z6matmulPfS_S_i --------------------------
	.section	.nv.info._Z6matmulPfS_S_i,"",@"SHT_CUDA_INFO"
	.sectionflags	@""
	.align	4


	//----- nvinfo : EIATTR_CUDA_API_VERSION
	.align		4
        /*0000*/ 	.byte	0x04, 0x37
        /*0002*/ 	.short	(.L_7 - .L_6)
.L_6:
        /*0004*/ 	.word	0x00000082


	//----- nvinfo : EIATTR_KPARAM_INFO
	.align		4
.L_7:
        /*0008*/ 	.byte	0x04, 0x17
        /*000a*/ 	.short	(.L_9 - .L_8)
.L_8:
        /*000c*/ 	.word	0x00000000
        /*0010*/ 	.short	0x0003
        /*0012*/ 	.short	0x0018
        /*0014*/ 	.byte	0x00, 0xf0, 0x11, 0x00


	//----- nvinfo : EIATTR_KPARAM_INFO
	.align		4
.L_9:
        /*0018*/ 	.byte	0x04, 0x17
        /*001a*/ 	.short	(.L_11 - .L_10)
.L_10:
        /*001c*/ 	.word	0x00000000
        /*0020*/ 	.short	0x0002
        /*0022*/ 	.short	0x0010
        /*0024*/ 	.byte	0x00, 0xf5, 0x21, 0x00


	//----- nvinfo : EIATTR_KPARAM_INFO
	.align		4
.L_11:
        /*0028*/ 	.byte	0x04, 0x17
        /*002a*/ 	.short	(.L_13 - .L_12)
.L_12:
        /*002c*/ 	.word	0x00000000
        /*0030*/ 	.short	0x0001
        /*0032*/ 	.short	0x0008
        /*0034*/ 	.byte	0x00, 0xf5, 0x21, 0x00


	//----- nvinfo : EIATTR_KPARAM_INFO
	.align		4
.L_13:
        /*0038*/ 	.byte	0x04, 0x17
        /*003a*/ 	.short	(.L_15 - .L_14)
.L_14:
        /*003c*/ 	.word	0x00000000
        /*0040*/ 	.short	0x0000
        /*0042*/ 	.short	0x0000
        /*0044*/ 	.byte	0x00, 0xf5, 0x21, 0x00


	//----- nvinfo : EIATTR_SPARSE_MMA_MASK
	.align		4
.L_15:
        /*0048*/ 	.byte	0x03, 0x50
        /*004a*/ 	.short	0x0000


	//----- nvinfo : EIATTR_MAXREG_COUNT
	.align		4
        /*004c*/ 	.byte	0x03, 0x1b
        /*004e*/ 	.short	0x00ff


	//----- nvinfo : EIATTR_MERCURY_ISA_VERSION
	.align		4
        /*0050*/ 	.byte	0x03, 0x5f
        /*0052*/ 	.short	0x0101


	//----- nvinfo : EIATTR_VRC_CTA_INIT_COUNT
	.align		4
        /*0054*/ 	.byte	0x02, 0x4a
	.zero		1
	.zero		1


	//----- nvinfo : EIATTR_EXIT_INSTR_OFFSETS
	.align		4
        /*0058*/ 	.byte	0x04, 0x1c
        /*005a*/ 	.short	(.L_17 - .L_16)


	//   ....[0]....
.L_16:
        /*005c*/ 	.word	0x000000b0


	//   ....[1]....
        /*0060*/ 	.word	0x00000590


	//   ....[2]....
        /*0064*/ 	.word	0x00000800


	//   ....[3]....
        /*0068*/ 	.word	0x000009b0


	//   ....[4]....
        /*006c*/ 	.word	0x00000a60


	//----- nvinfo : EIATTR_CBANK_PARAM_SIZE
	.align		4
.L_17:
        /*0070*/ 	.byte	0x03, 0x19
        /*0072*/ 	.short	0x001c


	//----- nvinfo : EIATTR_PARAM_CBANK
	.align		4
        /*0074*/ 	.byte	0x04, 0x0a
        /*0076*/ 	.short	(.L_19 - .L_18)
	.align		4
.L_18:
        /*0078*/ 	.word	index@(.nv.constant0._Z6matmulPfS_S_i)
        /*007c*/ 	.short	0x0380
        /*007e*/ 	.short	0x001c


	//----- nvinfo : EIATTR_SW_WAR
	.align		4
.L_19:
        /*0080*/ 	.byte	0x04, 0x36
        /*0082*/ 	.short	(.L_21 - .L_20)
.L_20:
        /*0084*/ 	.word	0x00000008
.L_21:


//--------------------- .nv.callgraph             --------------------------
	.section	.nv.callgraph,"",@"SHT_CUDA_CALLGRAPH"
	.align	4
	.sectionentsize	8
	.align		4
        /*0000*/ 	.word	0x00000000
	.align		4
        /*0004*/ 	.word	0xffffffff
	.align		4
        /*0008*/ 	.word	0x00000000
	.align		4
        /*000c*/ 	.word	0xfffffffe
	.align		4
        /*0010*/ 	.word	0x00000000
	.align		4
        /*0014*/ 	.word	0xfffffffd
	.align		4
        /*0018*/ 	.word	0x00000000
	.align		4
        /*001c*/ 	.word	0xfffffffc


//--------------------- .text._Z6matmulPfS_S_i    --------------------------
	.section	.text._Z6matmulPfS_S_i,"ax",@progbits
	.align	128
        .global         _Z6matmulPfS_S_i
        .type           _Z6matmulPfS_S_i,@function
        .size           _Z6matmulPfS_S_i,(.L_x_5 - _Z6matmulPfS_S_i)
        .other          _Z6matmulPfS_S_i,@"STO_CUDA_ENTRY STV_DEFAULT"
_Z6matmulPfS_S_i:
.text._Z6matmulPfS_S_i:
[----:B------:R-:W-:Y:S01]  /*0000*/  LDC R1, c[0x0][0x37c] ;  /* 0x0000df00ff017b82 */ /* 0x000fe20000000800 */
[----:B------:R-:W0:Y:S07]  /*0010*/  S2R R0, SR_TID.X ;  /* 0x0000000000007919 */ /* 0x000e2e0000002100 */
[----:B------:R-:W1:Y:S01]  /*0020*/  S2UR UR6, SR_CTAID.X ;  /* 0x00000000000679c3 */ /* 0x000e620000002500 */
[----:B------:R-:W2:Y:S07]  /*0030*/  LDCU.64 UR4, c[0x0][0x358] ;  /* 0x00006b00ff0477ac */ /* 0x000eae0008000a00 */
[----:B------:R-:W1:Y:S08]  /*0040*/  LDC R3, c[0x0][0x398] ;  /* 0x0000e600ff037b82 */ /* 0x000e700000000800 */
[----:B------:R-:W3:Y:S01]  /*0050*/  LDC.64 R10, c[0x0][0x390] ;  /* 0x0000e400ff0a7b82 */ /* 0x000ee20000000a00 */
[C---:B-1----:R-:W-:Y:S01]  /*0060*/  IMAD R5, R3.reuse, UR6, RZ ;  /* 0x0000000603057c24 */ /* 0x042fe2000f8e02ff */
[----:B------:R-:W-:-:S04]  /*0070*/  ISETP.GE.AND P0, PT, R3, 0x1, PT ;  /* 0x000000010300780c */ /* 0x000fc80003f06270 */
[----:B0-----:R-:W-:-:S05]  /*0080*/  IADD3 R7, PT, PT, R5, R0, RZ ;  /* 0x0000000005077210 */ /* 0x001fca0007ffe0ff */
[----:B---3--:R-:W-:-:S05]  /*0090*/  IMAD.WIDE R10, R7, 0x4, R10 ;  /* 0x00000004070a7825 */ /* 0x008fca00078e020a */
[----:B--2---:R0:W-:Y:S01]  /*00a0*/  STG.E desc[UR4][R10.64], RZ ;  /* 0x000000ff0a007986 */ /* 0x0041e2000c101904 */
[----:B------:R-:W-:Y:S05]  /*00b0*/  @!P0 EXIT ;  /* 0x000000000000894d */ /* 0x000fea0003800000 */
[C---:B------:R-:W-:Y:S01]  /*00c0*/  ISETP.GE.U32.AND P1, PT, R3.reuse, 0x8, PT ;  /* 0x000000080300780c */ /* 0x040fe20003f26070 */
[----:B------:R-:W-:Y:S01]  /*00d0*/  HFMA2 R4, -RZ, RZ, 0, 0 ;  /* 0x00000000ff047431 */ /* 0x000fe200000001ff */
[----:B------:R-:W-:Y:S02]  /*00e0*/  LOP3.LUT R2, R3, 0x7, RZ, 0xc0, !PT ;  /* 0x0000000703027812 */ /* 0x000fe400078ec0ff */
[----:B------:R-:W-:Y:S02]  /*00f0*/  MOV R19, RZ ;  /* 0x000000ff00137202 */ /* 0x000fe40000000f00 */
[----:B------:R-:W-:-:S07]  /*0100*/  ISETP.NE.AND P0, PT, R2, RZ, PT ;  /* 0x000000ff0200720c */ /* 0x000fce0003f05270 */
[----:B------:R-:W-:Y:S06]  /*0110*/  @!P1 BRA `(.L_x_0) ;  /* 0x00000004001c9947 */ /* 0x000fec0003800000 */
[----:B------:R-:W1:Y:S01]  /*0120*/  LDC.64 R6, c[0x0][0x380] ;  /* 0x0000e000ff067b82 */ /* 0x000e620000000a00 */
[C---:B------:R-:W-:Y:S01]  /*0130*/  LOP3.LUT R4, R3.reuse, 0x7ffffff8, RZ, 0xc0, !PT ;  /* 0x7ffffff803047812 */ /* 0x040fe200078ec0ff */
[C-C-:B------:R-:W-:Y:S01]  /*0140*/  IMAD R24, R3.reuse, 0x3, R0.reuse ;  /* 0x0000000303187824 */ /* 0x140fe200078e0200 */
[C---:B------:R-:W-:Y:S01]  /*0150*/  SHF.L.U32 R9, R3.reuse, 0x3, RZ ;  /* 0x0000000303097819 */ /* 0x040fe200000006ff */
[C-C-:B------:R-:W-:Y:S01]  /*0160*/  IMAD R25, R3.reuse, 0x4, R0.reuse ;  /* 0x0000000403197824 */ /* 0x140fe200078e0200 */
[C---:B------:R-:W-:Y:S01]  /*0170*/  LEA R8, R3.reuse, R0, 0x1 ;  /* 0x0000000003087211 */ /* 0x040fe200078e08ff */
[C-C-:B------:R-:W-:Y:S01]  /*0180*/  IMAD R26, R3.reuse, 0x5, R0.reuse ;  /* 0x00000005031a7824 */ /* 0x140fe200078e0200 */
[----:B------:R-:W-:Y:S01]  /*0190*/  MOV R19, RZ ;  /* 0x000000ff00137202 */ /* 0x000fe20000000f00 */
[----:B------:R-:W2:Y:S01]  /*01a0*/  LDC.64 R14, c[0x0][0x388] ;  /* 0x0000e200ff0e7b82 */ /* 0x000ea20000000a00 */
[C-C-:B------:R-:W-:Y:S02]  /*01b0*/  IMAD R27, R3.reuse, 0x6, R0.reuse ;  /* 0x00000006031b7824 */ /* 0x140fe400078e0200 */
[----:B------:R-:W-:-:S02]  /*01c0*/  IMAD R28, R3, 0x7, R0 ;  /* 0x00000007031c7824 */ /* 0x000fc400078e0200 */
[----:B-1----:R-:W-:-:S03]  /*01d0*/  IMAD.WIDE.U32 R6, R5, 0x4, R6 ;  /* 0x0000000405067825 */ /* 0x002fc600078e0006 */
[----:B------:R-:W-:Y:S02]  /*01e0*/  IADD3 R29, P1, PT, R6, 0x10, RZ ;  /* 0x00000010061d7810 */ /* 0x000fe40007f3e0ff */
[----:B------:R-:W-:Y:S01]  /*01f0*/  IADD3 R6, PT, PT, -R4, RZ, RZ ;  /* 0x000000ff04067210 */ /* 0x000fe20007ffe1ff */
[C---:B--2---:R-:W-:Y:S01]  /*0200*/  IMAD.WIDE.U32 R16, R0.reuse, 0x4, R14 ;  /* 0x0000000400107825 */ /* 0x044fe200078e000e */
[----:B------:R-:W-:Y:S02]  /*0210*/  IADD3.X R18, PT, PT, RZ, R7, RZ, P1, !PT ;  /* 0x00000007ff127210 */ /* 0x000fe40000ffe4ff */
[----:B------:R-:W-:-:S07]  /*0220*/  IADD3 R7, PT, PT, R0, R3, RZ ;  /* 0x0000000300077210 */ /* 0x000fce0007ffe0ff */
.L_x_1:
[----:B------:R-:W-:Y:S01]  /*0230*/  MOV R12, R29 ;  /* 0x0000001d000c7202 */ /* 0x000fe20000000f00 */
[----:B------:R-:W2:Y:S01]  /*0240*/  LDG.E R20, desc[UR4][R16.64] ;  /* 0x0000000410147981 */ /* 0x000ea2000c1e1900 */
[----:B------:R-:W-:-:S05]  /*0250*/  MOV R13, R18 ;  /* 0x00000012000d7202 */ /* 0x000fca0000000f00 */
[----:B------:R-:W2:Y:S01]  /*0260*/  LDG.E R18, desc[UR4][R12.64+-0x10] ;  /* 0xfffff0040c127981 */ /* 0x000ea2000c1e1900 */
[----:B------:R-:W-:-:S04]  /*0270*/  IMAD.WIDE.U32 R22, R7, 0x4, R14 ;  /* 0x0000000407167825 */ /* 0x000fc800078e000e */
[----:B--2---:R-:W-:-:S05]  /*0280*/  FFMA R29, R18, R20, R19 ;  /* 0x00000014121d7223 */ /* 0x004fca0000000013 */
[----:B-1----:R1:W-:Y:S04]  /*0290*/  STG.E desc[UR4][R10.64], R29 ;  /* 0x0000001d0a007986 */ /* 0x0023e8000c101904 */
[----:B------:R-:W1:Y:S04]  /*02a0*/  LDG.E R22, desc[UR4][R22.64] ;  /* 0x0000000416167981 */ /* 0x000e68000c1e1900 */
[----:B------:R-:W1:Y:S02]  /*02b0*/  LDG.E R18, desc[UR4][R12.64+-0xc] ;  /* 0xfffff4040c127981 */ /* 0x000e64000c1e1900 */
[----:B-1----:R-:W-:Y:S01]  /*02c0*/  FFMA R29, R18, R22, R29 ;  /* 0x00000016121d7223 */ /* 0x002fe2000000001d */
[----:B------:R-:W-:-:S04]  /*02d0*/  IMAD.WIDE.U32 R18, R8, 0x4, R14 ;  /* 0x0000000408127825 */ /* 0x000fc800078e000e */
[----:B------:R1:W-:Y:S04]  /*02e0*/  STG.E desc[UR4][R10.64], R29 ;  /* 0x0000001d0a007986 */ /* 0x0003e8000c101904 */
[----:B------:R-:W2:Y:S04]  /*02f0*/  LDG.E R18, desc[UR4][R18.64] ;  /* 0x0000000412127981 */ /* 0x000ea8000c1e1900 */
[----:B------:R-:W2:Y:S02]  /*0300*/  LDG.E R20, desc[UR4][R12.64+-0x8] ;  /* 0xfffff8040c147981 */ /* 0x000ea4000c1e1900 */
[----:B--2---:R-:W-:Y:S01]  /*0310*/  FFMA R19, R20, R18, R29 ;  /* 0x0000001214137223 */ /* 0x004fe2000000001d */
[----:B------:R-:W-:-:S04]  /*0320*/  IMAD.WIDE.U32 R20, R24, 0x4, R14 ;  /* 0x0000000418147825 */ /* 0x000fc800078e000e */
[----:B------:R-:W-:Y:S04]  /*0330*/  STG.E desc[UR4][R10.64], R19 ;  /* 0x000000130a007986 */ /* 0x000fe8000c101904 */
[----:B------:R-:W1:Y:S04]  /*0340*/  LDG.E R20, desc[UR4][R20.64] ;  /* 0x0000000414147981 */ /* 0x000e68000c1e1900 */
[----:B------:R-:W1:Y:S02]  /*0350*/  LDG.E R22, desc[UR4][R12.64+-0x4] ;  /* 0xfffffc040c167981 */ /* 0x000e64000c1e1900 */
[----:B-1----:R-:W-:Y:S01]  /*0360*/  FFMA R29, R22, R20, R19 ;  /* 0x00000014161d7223 */ /* 0x002fe20000000013 */
[----:B------:R-:W-:-:S04]  /*0370*/  IMAD.WIDE.U32 R22, R25, 0x4, R14 ;  /* 0x0000000419167825 */ /* 0x000fc800078e000e */
[----:B------:R1:W-:Y:S04]  /*0380*/  STG.E desc[UR4][R10.64], R29 ;  /* 0x0000001d0a007986 */ /* 0x0003e8000c101904 */
        /* <DEDUP_REMOVED lines=9> */
[----:B------:R2:W-:Y:S04]  /*0420*/  STG.E desc[UR4][R10.64], R18 ;  /* 0x000000120a007986 */ /* 0x0005e8000c101904 */
[----:B------:R-:W3:Y:S04]  /*0430*/  LDG.E R20, desc[UR4][R20.64] ;  /* 0x0000000414147981 */ /* 0x000ee8000c1e1900 */
[----:B------:R-:W3:Y:S01]  /*0440*/  LDG.E R23, desc[UR4][R12.64+0x8] ;  /* 0x000008040c177981 */ /* 0x000ee2000c1e1900 */
[----:B-1----:R-:W-:Y:S02]  /*0450*/  IADD3 R29, P1, PT, R12, 0x20, RZ ;  /* 0x000000200c1d7810 */ /* 0x002fe40007f3e0ff */
[----:B------:R-:W-:Y:S01]  /*0460*/  IADD3 R6, PT, PT, R6, 0x8, RZ ;  /* 0x0000000806067810 */ /* 0x000fe20007ffe0ff */
[----:B---3--:R-:W-:Y:S01]  /*0470*/  FFMA R21, R23, R20, R18 ;  /* 0x0000001417157223 */ /* 0x008fe20000000012 */
[----:B------:R-:W-:-:S04]  /*0480*/  IMAD.WIDE.U32 R22, R28, 0x4, R14 ;  /* 0x000000041c167825 */ /* 0x000fc800078e000e */
[----:B------:R1:W-:Y:S04]  /*0490*/  STG.E desc[UR4][R10.64], R21 ;  /* 0x000000150a007986 */ /* 0x0003e8000c101904 */
[----:B------:R-:W3:Y:S04]  /*04a0*/  LDG.E R22, desc[UR4][R22.64] ;  /* 0x0000000416167981 */ /* 0x000ee8000c1e1900 */
[----:B------:R-:W3:Y:S01]  /*04b0*/  LDG.E R19, desc[UR4][R12.64+0xc] ;  /* 0x00000c040c137981 */ /* 0x000ee2000c1e1900 */
[----:B--2---:R-:W-:Y:S01]  /*04c0*/  IMAD.X R18, RZ, RZ, R13, P1 ;  /* 0x000000ffff127224 */ /* 0x004fe200008e060d */
[----:B------:R-:W-:Y:S01]  /*04d0*/  ISETP.NE.AND P1, PT, R6, RZ, PT ;  /* 0x000000ff0600720c */ /* 0x000fe20003f25270 */
[C---:B------:R-:W-:Y:S01]  /*04e0*/  IMAD.IADD R27, R9.reuse, 0x1, R27 ;  /* 0x00000001091b7824 */ /* 0x040fe200078e021b */
[C---:B------:R-:W-:Y:S01]  /*04f0*/  IADD3 R7, PT, PT, R9.reuse, R7, RZ ;  /* 0x0000000709077210 */ /* 0x040fe20007ffe0ff */
[C---:B------:R-:W-:Y:S01]  /*0500*/  IMAD.WIDE.U32 R16, R9.reuse, 0x4, R16 ;  /* 0x0000000409107825 */ /* 0x040fe200078e0010 */
[----:B------:R-:W-:-:S02]  /*0510*/  IADD3 R8, PT, PT, R9, R8, RZ ;  /* 0x0000000809087210 */ /* 0x000fc40007ffe0ff */
[C---:B------:R-:W-:Y:S02]  /*0520*/  IADD3 R24, PT, PT, R9.reuse, R24, RZ ;  /* 0x0000001809187210 */ /* 0x040fe40007ffe0ff */
[C---:B------:R-:W-:Y:S02]  /*0530*/  IADD3 R25, PT, PT, R9.reuse, R25, RZ ;  /* 0x0000001909197210 */ /* 0x040fe40007ffe0ff */
[C---:B------:R-:W-:Y:S02]  /*0540*/  IADD3 R26, PT, PT, R9.reuse, R26, RZ ;  /* 0x0000001a091a7210 */ /* 0x040fe40007ffe0ff */
[----:B------:R-:W-:Y:S01]  /*0550*/  IADD3 R28, PT, PT, R9, R28, RZ ;  /* 0x0000001c091c7210 */ /* 0x000fe20007ffe0ff */
[----:B---3--:R-:W-:-:S05]  /*0560*/  FFMA R19, R19, R22, R21 ;  /* 0x0000001613137223 */ /* 0x008fca0000000015 */
[----:B------:R1:W-:Y:S01]  /*0570*/  STG.E desc[UR4][R10.64], R19 ;  /* 0x000000130a007986 */ /* 0x0003e2000c101904 */
[----:B------:R-:W-:Y:S05]  /*0580*/  @P1 BRA `(.L_x_1) ;  /* 0xfffffffc00281947 */ /* 0x000fea000383ffff */
.L_x_0:
[----:B------:R-:W-:Y:S05]  /*0590*/  @!P0 EXIT ;  /* 0x000000000000894d */ /* 0x000fea0003800000 */
[----:B------:R-:W-:Y:S02]  /*05a0*/  ISETP.GE.U32.AND P1, PT, R2, 0x4, PT ;  /* 0x000000040200780c */ /* 0x000fe40003f26070 */
[----:B------:R-:W-:-:S04]  /*05b0*/  LOP3.LUT R18, R3, 0x3, RZ, 0xc0, !PT ;  /* 0x0000000303127812 */ /* 0x000fc800078ec0ff */
[----:B------:R-:W-:-:S07]  /*05c0*/  ISETP.NE.AND P0, PT, R18, RZ, PT ;  /* 0x000000ff1200720c */ /* 0x000fce0003f05270 */
[----:B------:R-:W-:Y:S06]  /*05d0*/  @!P1 BRA `(.L_x_2) ;  /* 0x0000000000889947 */ /* 0x000fec0003800000 */
[----:B------:R-:W2:Y:S01]  /*05e0*/  LDC.64 R12, c[0x0][0x380] ;  /* 0x0000e000ff0c7b82 */ /* 0x000ea20000000a00 */
[----:B------:R-:W-:Y:S01]  /*05f0*/  IADD3 R9, PT, PT, R5, R4, RZ ;  /* 0x0000000405097210 */ /* 0x000fe20007ffe0ff */
[----:B------:R-:W-:-:S06]  /*0600*/  IMAD R2, R4, R3, R0 ;  /* 0x0000000304027224 */ /* 0x000fcc00078e0200 */
[----:B------:R-:W3:Y:S01]  /*0610*/  LDC.64 R6, c[0x0][0x388] ;  /* 0x0000e200ff067b82 */ /* 0x000ee20000000a00 */
[----:B--2---:R-:W-:-:S07]  /*0620*/  IMAD.WIDE.U32 R12, R9, 0x4, R12 ;  /* 0x00000004090c7825 */ /* 0x004fce00078e000c */
[----:B------:R-:W2:Y:S01]  /*0630*/  LDC.64 R8, c[0x0][0x380] ;  /* 0x0000e000ff087b82 */ /* 0x000ea20000000a00 */
[----:B------:R-:W1:Y:S01]  /*0640*/  LDG.E R12, desc[UR4][R12.64] ;  /* 0x000000040c0c7981 */ /* 0x000e62000c1e1900 */
[----:B---3--:R-:W-:-:S06]  /*0650*/  IMAD.WIDE.U32 R14, R2, 0x4, R6 ;  /* 0x00000004020e7825 */ /* 0x008fcc00078e0006 */
[----:B------:R-:W1:Y:S01]  /*0660*/  LDG.E R14, desc[UR4][R14.64] ;  /* 0x000000040e0e7981 */ /* 0x000e62000c1e1900 */
[----:B------:R-:W-:Y:S02]  /*0670*/  IADD3 R16, P1, PT, R5, R4, RZ ;  /* 0x0000000405107210 */ /* 0x000fe40007f3e0ff */
[----:B------:R-:W-:Y:S02]  /*0680*/  IADD3 R20, PT, PT, R2, R3, RZ ;  /* 0x0000000302147210 */ /* 0x000fe40007ffe0ff */
[----:B------:R-:W-:Y:S02]  /*0690*/  IADD3.X R17, PT, PT, RZ, RZ, RZ, P1, !PT ;  /* 0x000000ffff117210 */ /* 0x000fe40000ffe4ff */
[----:B--2---:R-:W-:-:S04]  /*06a0*/  LEA R8, P1, R16, R8, 0x2 ;  /* 0x0000000810087211 */ /* 0x004fc800078210ff */
[----:B------:R-:W-:Y:S01]  /*06b0*/  LEA.HI.X R9, R16, R9, R17, 0x2, P1 ;  /* 0x0000000910097211 */ /* 0x000fe200008f1411 */
[----:B------:R-:W-:-:S04]  /*06c0*/  IMAD.WIDE.U32 R16, R20, 0x4, R6 ;  /* 0x0000000414107825 */ /* 0x000fc800078e0006 */
[----:B-1----:R-:W-:-:S05]  /*06d0*/  FFMA R19, R12, R14, R19 ;  /* 0x0000000e0c137223 */ /* 0x002fca0000000013 */
[----:B------:R1:W-:Y:S04]  /*06e0*/  STG.E desc[UR4][R10.64], R19 ;  /* 0x000000130a007986 */ /* 0x0003e8000c101904 */
[----:B------:R-:W2:Y:S04]  /*06f0*/  LDG.E R16, desc[UR4][R16.64] ;  /* 0x0000000410107981 */ /* 0x000ea8000c1e1900 */
[----:B------:R-:W2:Y:S01]  /*0700*/  LDG.E R2, desc[UR4][R8.64+0x4] ;  /* 0x0000040408027981 */ /* 0x000ea2000c1e1900 */
[----:B------:R-:W-:-:S05]  /*0710*/  IADD3 R20, PT, PT, R20, R3, RZ ;  /* 0x0000000314147210 */ /* 0x000fca0007ffe0ff */
[----:B------:R-:W-:-:S04]  /*0720*/  IMAD.WIDE.U32 R12, R20, 0x4, R6 ;  /* 0x00000004140c7825 */ /* 0x000fc800078e0006 */
[----:B--2---:R-:W-:-:S05]  /*0730*/  FFMA R15, R2, R16, R19 ;  /* 0x00000010020f7223 */ /* 0x004fca0000000013 */
[----:B------:R2:W-:Y:S04]  /*0740*/  STG.E desc[UR4][R10.64], R15 ;  /* 0x0000000f0a007986 */ /* 0x0005e8000c101904 */
[----:B------:R-:W3:Y:S04]  /*0750*/  LDG.E R12, desc[UR4][R12.64] ;  /* 0x000000040c0c7981 */ /* 0x000ee8000c1e1900 */
[----:B------:R-:W3:Y:S01]  /*0760*/  LDG.E R2, desc[UR4][R8.64+0x8] ;  /* 0x0000080408027981 */ /* 0x000ee2000c1e1900 */
[----:B------:R-:W-:-:S04]  /*0770*/  IMAD.IADD R23, R20, 0x1, R3 ;  /* 0x0000000114177824 */ /* 0x000fc800078e0203 */
[----:B------:R-:W-:-:S04]  /*0780*/  IMAD.WIDE.U32 R6, R23, 0x4, R6 ;  /* 0x0000000417067825 */ /* 0x000fc800078e0006 */
[----:B---3--:R-:W-:-:S05]  /*0790*/  FFMA R21, R2, R12, R15 ;  /* 0x0000000c02157223 */ /* 0x008fca000000000f */
[----:B------:R2:W-:Y:S04]  /*07a0*/  STG.E desc[UR4][R10.64], R21 ;  /* 0x000000150a007986 */ /* 0x0005e8000c101904 */
[----:B------:R-:W1:Y:S04]  /*07b0*/  LDG.E R2, desc[UR4][R8.64+0xc] ;  /* 0x00000c0408027981 */ /* 0x000e68000c1e1900 */
[----:B------:R-:W1:Y:S01]  /*07c0*/  LDG.E R6, desc[UR4][R6.64] ;  /* 0x0000000406067981 */ /* 0x000e62000c1e1900 */
[----:B------:R-:W-:Y:S01]  /*07d0*/  IADD3 R4, PT, PT, R4, 0x4, RZ ;  /* 0x0000000404047810 */ /* 0x000fe20007ffe0ff */
[----:B-1----:R-:W-:-:S05]  /*07e0*/  FFMA R19, R2, R6, R21 ;  /* 0x0000000602137223 */ /* 0x002fca0000000015 */
[----:B------:R2:W-:Y:S02]  /*07f0*/  STG.E desc[UR4][R10.64], R19 ;  /* 0x000000130a007986 */ /* 0x0005e4000c101904 */
.L_x_2:
[----:B------:R-:W-:Y:S05]  /*0800*/  @!P0 EXIT ;  /* 0x000000000000894d */ /* 0x000fea0003800000 */
[----:B------:R-:W-:Y:S02]  /*0810*/  ISETP.NE.AND P1, PT, R18, 0x1, PT ;  /* 0x000000011200780c */ /* 0x000fe40003f25270 */
[----:B------:R-:W-:-:S04]  /*0820*/  LOP3.LUT R2, R3, 0x1, RZ, 0xc0, !PT ;  /* 0x0000000103027812 */ /* 0x000fc800078ec0ff */
[----:B------:R-:W-:-:S07]  /*0830*/  ISETP.NE.U32.AND P0, PT, R2, 0x1, PT ;  /* 0x000000010200780c */ /* 0x000fce0003f05070 */
[----:B------:R-:W-:Y:S06]  /*0840*/  @!P1 BRA `(.L_x_3) ;  /* 0x0000000000589947 */ /* 0x000fec0003800000 */
[----:B------:R-:W3:Y:S01]  /*0850*/  LDC.64 R8, c[0x0][0x380] ;  /* 0x0000e000ff087b82 */ /* 0x000ee20000000a00 */
[----:B------:R-:W-:Y:S01]  /*0860*/  IADD3 R13, PT, PT, R5, R4, RZ ;  /* 0x00000004050d7210 */ /* 0x000fe20007ffe0ff */
[----:B------:R-:W-:-:S06]  /*0870*/  IMAD R2, R4, R3, R0 ;  /* 0x0000000304027224 */ /* 0x000fcc00078e0200 */
[----:B------:R-:W2:Y:S01]  /*0880*/  LDC.64 R6, c[0x0][0x388] ;  /* 0x0000e200ff067b82 */ /* 0x000ea20000000a00 */
[----:B---3--:R-:W-:-:S07]  /*0890*/  IMAD.WIDE.U32 R12, R13, 0x4, R8 ;  /* 0x000000040d0c7825 */ /* 0x008fce00078e0008 */
[----:B------:R-:W3:Y:S01]  /*08a0*/  LDC.64 R8, c[0x0][0x380] ;  /* 0x0000e000ff087b82 */ /* 0x000ee20000000a00 */
[----:B------:R-:W4:Y:S01]  /*08b0*/  LDG.E R12, desc[UR4][R12.64] ;  /* 0x000000040c0c7981 */ /* 0x000f22000c1e1900 */
[----:B--2---:R-:W-:-:S06]  /*08c0*/  IMAD.WIDE.U32 R14, R2, 0x4, R6 ;  /* 0x00000004020e7825 */ /* 0x004fcc00078e0006 */
[----:B------:R-:W4:Y:S01]  /*08d0*/  LDG.E R14, desc[UR4][R14.64] ;  /* 0x000000040e0e7981 */ /* 0x000f22000c1e1900 */
[----:B------:R-:W-:Y:S02]  /*08e0*/  IADD3 R16, P1, PT, R5, R4, RZ ;  /* 0x0000000405107210 */ /* 0x000fe40007f3e0ff */
[----:B-1----:R-:W-:Y:S02]  /*08f0*/  IADD3 R21, PT, PT, R2, R3, RZ ;  /* 0x0000000302157210 */ /* 0x002fe40007ffe0ff */
[----:B------:R-:W-:Y:S02]  /*0900*/  IADD3.X R17, PT, PT, RZ, RZ, RZ, P1, !PT ;  /* 0x000000ffff117210 */ /* 0x000fe40000ffe4ff */
[----:B---3--:R-:W-:Y:S01]  /*0910*/  LEA R8, P1, R16, R8, 0x2 ;  /* 0x0000000810087211 */ /* 0x008fe200078210ff */
[----:B------:R-:W-:-:S03]  /*0920*/  IMAD.WIDE.U32 R6, R21, 0x4, R6 ;  /* 0x0000000415067825 */ /* 0x000fc600078e0006 */
[----:B------:R-:W-:Y:S01]  /*0930*/  LEA.HI.X R9, R16, R9, R17, 0x2, P1 ;  /* 0x0000000910097211 */ /* 0x000fe200008f1411 */
[----:B----4-:R-:W-:-:S05]  /*0940*/  FFMA R17, R12, R14, R19 ;  /* 0x0000000e0c117223 */ /* 0x010fca0000000013 */
[----:B------:R3:W-:Y:S04]  /*0950*/  STG.E desc[UR4][R10.64], R17 ;  /* 0x000000110a007986 */ /* 0x0007e8000c101904 */
[----:B------:R-:W2:Y:S04]  /*0960*/  LDG.E R8, desc[UR4][R8.64+0x4] ;  /* 0x0000040408087981 */ /* 0x000ea8000c1e1900 */
[----:B------:R-:W2:Y:S01]  /*0970*/  LDG.E R6, desc[UR4][R6.64] ;  /* 0x0000000406067981 */ /* 0x000ea2000c1e1900 */
[----:B------:R-:W-:Y:S01]  /*0980*/  IADD3 R4, PT, PT, R4, 0x2, RZ ;  /* 0x0000000204047810 */ /* 0x000fe20007ffe0ff */
[----:B--2---:R-:W-:-:S05]  /*0990*/  FFMA R19, R8, R6, R17 ;  /* 0x0000000608137223 */ /* 0x004fca0000000011 */
[----:B------:R3:W-:Y:S02]  /*09a0*/  STG.E desc[UR4][R10.64], R19 ;  /* 0x000000130a007986 */ /* 0x0007e4000c101904 */
.L_x_3:
[----:B------:R-:W-:Y:S05]  /*09b0*/  @P0 EXIT ;  /* 0x000000000000094d */ /* 0x000fea0003800000 */
[----:B------:R-:W4:Y:S01]  /*09c0*/  LDC.64 R6, c[0x0][0x380] ;  /* 0x0000e000ff067b82 */ /* 0x000f220000000a00 */
[----:B------:R-:W-:Y:S01]  /*09d0*/  IADD3 R5, PT, PT, R5, R4, RZ ;  /* 0x0000000405057210 */ /* 0x000fe20007ffe0ff */
[----:B------:R-:W-:-:S06]  /*09e0*/  IMAD R13, R4, R3, R0 ;  /* 0x00000003040d7224 */ /* 0x000fcc00078e0200 */
[----:B------:R-:W5:Y:S01]  /*09f0*/  LDC.64 R8, c[0x0][0x388] ;  /* 0x0000e200ff087b82 */ /* 0x000f620000000a00 */
[----:B----4-:R-:W-:-:S06]  /*0a00*/  IMAD.WIDE.U32 R2, R5, 0x4, R6 ;  /* 0x0000000405027825 */ /* 0x010fcc00078e0006 */
[----:B------:R-:W1:Y:S01]  /*0a10*/  LDG.E R2, desc[UR4][R2.64] ;  /* 0x0000000402027981 */ /* 0x000e62000c1e1900 */
[----:B-----5:R-:W-:-:S06]  /*0a20*/  IMAD.WIDE.U32 R4, R13, 0x4, R8 ;  /* 0x000000040d047825 */ /* 0x020fcc00078e0008 */
[----:B------:R-:W1:Y:S02]  /*0a30*/  LDG.E R4, desc[UR4][R4.64] ;  /* 0x0000000404047981 */ /* 0x000e64000c1e1900 */
[----:B-123--:R-:W-:-:S05]  /*0a40*/  FFMA R19, R2, R4, R19 ;  /* 0x0000000402137223 */ /* 0x00efca0000000013 */
[----:B------:R-:W-:Y:S01]  /*0a50*/  STG.E desc[UR4][R10.64], R19 ;  /* 0x000000130a007986 */ /* 0x000fe2000c101904 */
[----:B------:R-:W-:Y:S05]  /*0a60*/  EXIT ;  /* 0x000000000000794d */ /* 0x000fea0003800000 */
.L_x_4:
[----:B------:R-:W-:-:S00]  /*0a70*/  BRA `(.L_x_4) ;  /* 0xfffffffc00fc7947 */ /* 0x000fc0000383ffff */
[----:B------:R-:W-:-:S00]  /*0a80*/  NOP ;  /* 0x0000000000007918 */ /* 0x000fc00000000000 */
[----:B------:R-:W-:-:S00]  /*0a90*/  NOP ;  /* 0x0000000000007918 */ /* 0x000fc00000000000 */
[----:B------:R-:W-:-:S00]  /*0aa0*/  NOP ;  /* 0x0000000000007918 */ /* 0x000fc00000000000 */
[----:B------:R-:W-:-:S00]  /*0ab0*/  NOP ;  /* 0x0000000000007918 */ /* 0x000fc00000000000 */
[----:B------:R-:W-:-:S00]  /*0ac0*/  NOP ;  /* 0x0000000000007918 */ /* 0x000fc00000000000 */
[----:B------:R-:W-:-:S00]  /*0ad0*/  NOP ;  /* 0x0000000000007918 */ /* 0x000fc00000000000 */
[----:B------:R-:W-:-:S00]  /*0ae0*/  NOP ;  /* 0x0000000000007918 */ /* 0x000fc00000000000 */
[----:B------:R-:W-:-:S00]  /*0af0*/  NOP ;  /* 0x0000000000007918 */ /* 0x000fc00000000000 */
.L_x_5:


//--------------------- .nv.shared.reserved.0     --------------------------
	.section	.nv.shared.reserved.0,"aw",@nobits
	.weak		__nv_reservedSMEM_offset_0_alias
	.size		__nv_reservedSMEM_offset_0_alias, 0, 64
	.other		__nv_reservedSMEM_offset_0_alias,@"STO_CUDA_RESERVED_SHARED STV_DEFAULT"
__nv_reservedSMEM_offset_0_alias:
	.zero		0
	.zero		64


//--------------------- .nv.constant0._Z6matmulPfS_S_i --------------------------
	.section	.nv.constant0._Z6matmulPfS_S_i,"a",@progbits
	.sectionflags	@""
	.align	4
.nv.constant0._Z6matmulPfS_S_i:
	.zero		924


//--------------------- SYMBOLS --------------------------

	.type		.nv.reservedSmem.offset0,@object
	.size		.nv.reservedSmem.offset0,0x4
